	.headerflags	@"EF_CUDA_TEXMODE_UNIFIED EF_CUDA_64BIT_ADDRESS EF_CUDA_ACCELERATORS EF_CUDA_SM90 EF_CUDA_VIRTUAL_SM(EF_CUDA_SM90)"
	.elftype	@"ET_EXEC"


//--------------------- .nv.info                  --------------------------
	.section	.nv.info,"",@"SHT_CUDA_INFO"
	.align	4


	//----- nvinfo : EIATTR_REGCOUNT
	.align		4
        /*0000*/ 	.byte	0x04, 0x2f
        /*0002*/ 	.short	(.L_3 - .L_2)
	.align		4
.L_2:
        /*0004*/ 	.word	index@(triton_poi_fused__native_batch_norm_legit_no_training__prelu_kernel_2)
        /*0008*/ 	.word	0x00000013


	//----- nvinfo : EIATTR_MIN_STACK_SIZE
	.align		4
.L_3:
        /*000c*/ 	.byte	0x04, 0x12
        /*000e*/ 	.short	(.L_5 - .L_4)
	.align		4
.L_4:
        /*0010*/ 	.word	index@(triton_poi_fused__native_batch_norm_legit_no_training__prelu_kernel_2)
        /*0014*/ 	.word	0x00000000


	//----- nvinfo : EIATTR_FRAME_SIZE
	.align		4
.L_5:
        /*0018*/ 	.byte	0x04, 0x11
        /*001a*/ 	.short	(.L_7 - .L_6)
	.align		4
.L_6:
        /*001c*/ 	.word	index@(triton_poi_fused__native_batch_norm_legit_no_training__prelu_kernel_2)
        /*0020*/ 	.word	0x00000000


	//----- nvinfo : EIATTR_MIN_STACK_SIZE
	.align		4
.L_7:
        /*0024*/ 	.byte	0x04, 0x12
        /*0026*/ 	.short	(.L_9 - .L_8)
	.align		4
.L_8:
        /*0028*/ 	.word	index@(triton_poi_fused__native_batch_norm_legit_no_training__prelu_kernel_2)
        /*002c*/ 	.word	0x00000000
.L_9:


//--------------------- .nv.info.triton_poi_fused__native_batch_norm_legit_no_training__prelu_kernel_2 --------------------------
	.section	.nv.info.triton_poi_fused__native_batch_norm_legit_no_training__prelu_kernel_2,"",@"SHT_CUDA_INFO"
	.sectionflags	@""
	.align	4


	//----- nvinfo : EIATTR_CUDA_API_VERSION
	.align		4
        /*0000*/ 	.byte	0x04, 0x37
        /*0002*/ 	.short	(.L_11 - .L_10)
.L_10:
        /*0004*/ 	.word	0x0000007c


	//----- nvinfo : EIATTR_KPARAM_INFO
	.align		4
.L_11:
        /*0008*/ 	.byte	0x04, 0x17
        /*000a*/ 	.short	(.L_13 - .L_12)
.L_12:
        /*000c*/ 	.word	0x00000000
        /*0010*/ 	.short	0x0007
        /*0012*/ 	.short	0x0038
        /*0014*/ 	.byte	0x00, 0xf0, 0x11, 0x00


	//----- nvinfo : EIATTR_KPARAM_INFO
	.align		4
.L_13:
        /*0018*/ 	.byte	0x04, 0x17
        /*001a*/ 	.short	(.L_15 - .L_14)
.L_14:
        /*001c*/ 	.word	0x00000000
        /*0020*/ 	.short	0x0006
        /*0022*/ 	.short	0x0030
        /*0024*/ 	.byte	0x00, 0xf4, 0x21, 0x00


	//----- nvinfo : EIATTR_KPARAM_INFO
	.align		4
.L_15:
        /*0028*/ 	.byte	0x04, 0x17
        /*002a*/ 	.short	(.L_17 - .L_16)
.L_16:
        /*002c*/ 	.word	0x00000000
        /*0030*/ 	.short	0x0005
        /*0032*/ 	.short	0x0028
        /*0034*/ 	.byte	0x00, 0xf4, 0x21, 0x00


	//----- nvinfo : EIATTR_KPARAM_INFO
	.align		4
.L_17:
        /*0038*/ 	.byte	0x04, 0x17
        /*003a*/ 	.short	(.L_19 - .L_18)
.L_18:
        /*003c*/ 	.word	0x00000000
        /*0040*/ 	.short	0x0004
        /*0042*/ 	.short	0x0020
        /*0044*/ 	.byte	0x00, 0xf4, 0x21, 0x00


	//----- nvinfo : EIATTR_KPARAM_INFO
	.align		4
.L_19:
        /*0048*/ 	.byte	0x04, 0x17
        /*004a*/ 	.short	(.L_21 - .L_20)
.L_20:
        /*004c*/ 	.word	0x00000000
        /*0050*/ 	.short	0x0003
        /*0052*/ 	.short	0x0018
        /*0054*/ 	.byte	0x00, 0xf4, 0x21, 0x00


	//----- nvinfo : EIATTR_KPARAM_INFO
	.align		4
.L_21:
        /*0058*/ 	.byte	0x04, 0x17
        /*005a*/ 	.short	(.L_23 - .L_22)
.L_22:
        /*005c*/ 	.word	0x00000000
        /*0060*/ 	.short	0x0002
        /*0062*/ 	.short	0x0010
        /*0064*/ 	.byte	0x00, 0xf4, 0x21, 0x00


	//----- nvinfo : EIATTR_KPARAM_INFO
	.align		4
.L_23:
        /*0068*/ 	.byte	0x04, 0x17
        /*006a*/ 	.short	(.L_25 - .L_24)
.L_24:
        /*006c*/ 	.word	0x00000000
        /*0070*/ 	.short	0x0001
        /*0072*/ 	.short	0x0008
        /*0074*/ 	.byte	0x00, 0xf4, 0x21, 0x00


	//----- nvinfo : EIATTR_KPARAM_INFO
	.align		4
.L_25:
        /*0078*/ 	.byte	0x04, 0x17
        /*007a*/ 	.short	(.L_27 - .L_26)
.L_26:
        /*007c*/ 	.word	0x00000000
        /*0080*/ 	.short	0x0000
        /*0082*/ 	.short	0x0000
        /*0084*/ 	.byte	0x00, 0xf4, 0x21, 0x00


	//----- nvinfo : EIATTR_SPARSE_MMA_MASK
	.align		4
.L_27:
        /*0088*/ 	.byte	0x03, 0x50
        /*008a*/ 	.short	0x0000


	//----- nvinfo : EIATTR_MAXREG_COUNT
	.align		4
        /*008c*/ 	.byte	0x03, 0x1b
        /*008e*/ 	.short	0x00ff


	//----- nvinfo : EIATTR_EXIT_INSTR_OFFSETS
	.align		4
        /*0090*/ 	.byte	0x04, 0x1c
        /*0092*/ 	.short	(.L_29 - .L_28)


	//   ....[0]....
.L_28:
        /*0094*/ 	.word	0x00000380


	//----- nvinfo : EIATTR_REQNTID
	.align		4
.L_29:
        /*0098*/ 	.byte	0x04, 0x10
        /*009a*/ 	.short	(.L_31 - .L_30)
.L_30:
        /*009c*/ 	.word	0x00000080
        /*00a0*/ 	.word	0x00000001
        /*00a4*/ 	.word	0x00000001


	//----- nvinfo : EIATTR_CBANK_PARAM_SIZE
	.align		4
.L_31:
        /*00a8*/ 	.byte	0x03, 0x19
        /*00aa*/ 	.short	0x003c


	//----- nvinfo : EIATTR_PARAM_CBANK
	.align		4
        /*00ac*/ 	.byte	0x04, 0x0a
        /*00ae*/ 	.short	(.L_33 - .L_32)
	.align		4
.L_32:
        /*00b0*/ 	.word	index@(.nv.constant0.triton_poi_fused__native_batch_norm_legit_no_training__prelu_kernel_2)
        /*00b4*/ 	.short	0x0210
        /*00b6*/ 	.short	0x003c


	//----- nvinfo : EIATTR_SW_WAR
	.align		4
.L_33:
        /*00b8*/ 	.byte	0x04, 0x36
        /*00ba*/ 	.short	(.L_35 - .L_34)
.L_34:
        /*00bc*/ 	.word	0x00000008
.L_35:


//--------------------- .nv.callgraph             --------------------------
	.section	.nv.callgraph,"",@"SHT_CUDA_CALLGRAPH"
	.align	4
	.sectionentsize	8
	.align		4
        /*0000*/ 	.word	0x00000000
	.align		4
        /*0004*/ 	.word	0xffffffff
	.align		4
        /*0008*/ 	.word	0x00000000
	.align		4
        /*000c*/ 	.word	0xfffffffe
	.align		4
        /*0010*/ 	.word	0x00000000
	.align		4
        /*0014*/ 	.word	0xfffffffd
	.align		4
        /*0018*/ 	.word	0x00000000
	.align		4
        /*001c*/ 	.word	0xfffffffc


//--------------------- .nv.constant4             --------------------------
	.section	.nv.constant4,"a",@progbits
	.align	8
	.align		8
.nv.constant4:
        /*0000*/ 	.dword	_$_str
	.align		8
        /*0008*/ 	.dword	_$_str_$_2


//--------------------- .text.triton_poi_fused__native_batch_norm_legit_no_training__prelu_kernel_2 --------------------------
	.section	.text.triton_poi_fused__native_batch_norm_legit_no_training__prelu_kernel_2,"ax",@progbits
	.align	128
        .global         triton_poi_fused__native_batch_norm_legit_no_training__prelu_kernel_2
        .type           triton_poi_fused__native_batch_norm_legit_no_training__prelu_kernel_2,@function
        .size           triton_poi_fused__native_batch_norm_legit_no_training__prelu_kernel_2,(.L_x_1 - triton_poi_fused__native_batch_norm_legit_no_training__prelu_kernel_2)
        .other          triton_poi_fused__native_batch_norm_legit_no_training__prelu_kernel_2,@"STO_CUDA_ENTRY STV_DEFAULT"
triton_poi_fused__native_batch_norm_legit_no_training__prelu_kernel_2:
.text.triton_poi_fused__native_batch_norm_legit_no_training__prelu_kernel_2:
[----:B------:R-:W-:Y:S01]  /*0000*/  LDC R1, c[0x0][0x28] ;  /* 0x00000a00ff017b82 */ /* 0x000fe20000000800 */
[----:B------:R-:W1:Y:S07]  /*0010*/  S2R R0, SR_TID.X ;  /* 0x0000000000007919 */ /* 0x000e6e0000002100 */
[----:B------:R-:W2:Y:S01]  /*0020*/  LDC.64 R8, c[0x0][0x228] ;  /* 0x00008a00ff087b82 */ /* 0x000ea20000000a00 */
[----:B------:R-:W-:Y:S01]  /*0030*/  ULDC.64 UR4, c[0x0][0x208] ;  /* 0x0000820000047ab9 */ /* 0x000fe20000000a00 */
[----:B------:R-:W3:Y:S06]  /*0040*/  S2R R5, SR_CTAID.X ;  /* 0x0000000000057919 */ /* 0x000eec0000002500 */
[----:B------:R-:W4:Y:S08]  /*0050*/  LDC.64 R6, c[0x0][0x220] ;  /* 0x00008800ff067b82 */ /* 0x000f300000000a00 */
[----:B------:R-:W5:Y:S08]  /*0060*/  LDC.64 R10, c[0x0][0x230] ;  /* 0x00008c00ff0a7b82 */ /* 0x000f700000000a00 */
[----:B------:R-:W4:Y:S01]  /*0070*/  LDC.64 R12, c[0x0][0x238] ;  /* 0x00008e00ff0c7b82 */ /* 0x000f220000000a00 */
[----:B-1----:R-:W-:-:S07]  /*0080*/  SHF.L.U32 R0, R0, 0x1, RZ ;  /* 0x0000000100007819 */ /* 0x002fce00000006ff */
[----:B------:R-:W1:Y:S01]  /*0090*/  LDC.64 R14, c[0x0][0x240] ;  /* 0x00009000ff0e7b82 */ /* 0x000e620000000a00 */
[----:B---3--:R-:W-:Y:S02]  /*00a0*/  SHF.R.S32.HI R3, RZ, 0x17, R5 ;  /* 0x00000017ff037819 */ /* 0x008fe40000011405 */
[----:B------:R-:W-:Y:S02]  /*00b0*/  LOP3.LUT R0, R0, 0xfe, RZ, 0xc0, !PT ;  /* 0x000000fe00007812 */ /* 0x000fe400078ec0ff */
[----:B------:R-:W-:Y:S02]  /*00c0*/  SGXT R3, R3, 0x1 ;  /* 0x000000010303781a */ /* 0x000fe40000000200 */
[----:B------:R-:W-:Y:S02]  /*00d0*/  LEA R0, R5, R0, 0x8 ;  /* 0x0000000005007211 */ /* 0x000fe400078e40ff */
[----:B------:R-:W3:Y:S02]  /*00e0*/  LDC.64 R4, c[0x0][0x218] ;  /* 0x00008600ff047b82 */ /* 0x000ee40000000a00 */
[----:B------:R-:W-:-:S04]  /*00f0*/  LEA.HI R3, R3, R0, RZ, 0xa ;  /* 0x0000000003037211 */ /* 0x000fc800078f50ff */
[----:B------:R-:W-:-:S04]  /*0100*/  SHF.R.S32.HI R3, RZ, 0xa, R3 ;  /* 0x0000000aff037819 */ /* 0x000fc80000011403 */
[----:B------:R-:W-:-:S04]  /*0110*/  LEA.HI R2, R3, R3, RZ, 0x3 ;  /* 0x0000000303027211 */ /* 0x000fc800078f18ff */
[----:B------:R-:W-:-:S04]  /*0120*/  LOP3.LUT R2, R2, 0xfffffff8, RZ, 0xc0, !PT ;  /* 0xfffffff802027812 */ /* 0x000fc800078ec0ff */
[----:B------:R-:W-:-:S05]  /*0130*/  IADD3 R2, R3, -R2, RZ ;  /* 0x8000000203027210 */ /* 0x000fca0007ffe0ff */
[----:B--2---:R-:W-:-:S05]  /*0140*/  IMAD.WIDE R8, R2, 0x4, R8 ;  /* 0x0000000402087825 */ /* 0x004fca00078e0208 */
[----:B------:R2:W2:Y:S01]  /*0150*/  LDG.E.EL R16, desc[UR4][R8.64] ;  /* 0x0000000408107981 */ /* 0x0004a2000c2e1900 */
[----:B---3--:R-:W-:-:S04]  /*0160*/  IMAD.WIDE R4, R0, 0x4, R4 ;  /* 0x0000000400047825 */ /* 0x008fc800078e0204 */
[C---:B----4-:R-:W-:Y:S02]  /*0170*/  IMAD.WIDE R6, R2.reuse, 0x4, R6 ;  /* 0x0000000402067825 */ /* 0x050fe400078e0206 */
[----:B------:R-:W3:Y:S02]  /*0180*/  LDG.E.64 R4, desc[UR4][R4.64] ;  /* 0x0000000404047981 */ /* 0x000ee4000c1e1b00 */
[C---:B-----5:R-:W-:Y:S02]  /*0190*/  IMAD.WIDE R10, R2.reuse, 0x4, R10 ;  /* 0x00000004020a7825 */ /* 0x060fe400078e020a */
[----:B------:R4:W3:Y:S02]  /*01a0*/  LDG.E.EL R3, desc[UR4][R6.64] ;  /* 0x0000000406037981 */ /* 0x0008e4000c2e1900 */
[C---:B0-2---:R-:W-:Y:S02]  /*01b0*/  IMAD.WIDE R8, R2.reuse, 0x4, R12 ;  /* 0x0000000402087825 */ /* 0x045fe400078e020c */
[----:B------:R-:W2:Y:S04]  /*01c0*/  LDG.E.EL R10, desc[UR4][R10.64] ;  /* 0x000000040a0a7981 */ /* 0x000ea8000c2e1900 */
[----:B------:R-:W2:Y:S01]  /*01d0*/  LDG.E.EL R9, desc[UR4][R8.64] ;  /* 0x0000000408097981 */ /* 0x000ea2000c2e1900 */
[----:B-1----:R-:W-:-:S06]  /*01e0*/  IMAD.WIDE R12, R2, 0x4, R14 ;  /* 0x00000004020c7825 */ /* 0x002fcc00078e020e */
[----:B------:R-:W5:Y:S01]  /*01f0*/  LDG.E.EL R12, desc[UR4][R12.64] ;  /* 0x000000040c0c7981 */ /* 0x000f62000c2e1900 */
[----:B----4-:R-:W-:Y:S01]  /*0200*/  HFMA2.MMA R7, -RZ, RZ, 1.625, 0 ;  /* 0x3e800000ff077435 */ /* 0x010fe200000001ff */
[----:B------:R-:W-:-:S04]  /*0210*/  FADD R16, R16, 9.9999997473787516356e-06 ;  /* 0x3727c5ac10107421 */ /* 0x000fc80000000000 */
[----:B------:R-:W0:Y:S02]  /*0220*/  MUFU.SQRT R14, R16 ;  /* 0x00000010000e7308 */ /* 0x000e240000002000 */
[C---:B0-----:R-:W-:Y:S02]  /*0230*/  FSETP.GT.AND P0, PT, R14.reuse, 8.50705917302346158658e+37, PT ;  /* 0x7e8000000e00780b */ /* 0x041fe40003f04000 */
[----:B------:R-:W-:-:S11]  /*0240*/  FSETP.GEU.AND P1, PT, R14, 1.175494350822287508e-38, PT ;  /* 0x008000000e00780b */ /* 0x000fd60003f2e000 */
[----:B------:R-:W-:-:S04]  /*0250*/  @P0 FMUL R14, R14, 0.25 ;  /* 0x3e8000000e0e0820 */ /* 0x000fc80000400000 */
[----:B------:R-:W-:-:S06]  /*0260*/  @!P1 FMUL R14, R14, 16777216 ;  /* 0x4b8000000e0e9820 */ /* 0x000fcc0000400000 */
[----:B------:R-:W0:Y:S01]  /*0270*/  MUFU.RCP R14, R14 ;  /* 0x0000000e000e7308 */ /* 0x000e220000001000 */
[----:B------:R-:W-:Y:S01]  /*0280*/  FSEL R7, R7, 1, P0 ;  /* 0x3f80000007077808 */ /* 0x000fe20000000000 */
[----:B---3--:R-:W-:-:S04]  /*0290*/  FADD R5, R5, -R3 ;  /* 0x8000000305057221 */ /* 0x008fc80000000000 */
[----:B------:R-:W-:Y:S01]  /*02a0*/  @!P1 FMUL R7, R7, 16777216 ;  /* 0x4b80000007079820 */ /* 0x000fe20000400000 */
[----:B------:R-:W-:Y:S02]  /*02b0*/  FADD R4, R4, -R3 ;  /* 0x8000000304047221 */ /* 0x000fe40000000000 */
[----:B------:R-:W1:Y:S01]  /*02c0*/  LDC.64 R2, c[0x0][0x210] ;  /* 0x00008400ff027b82 */ /* 0x000e620000000a00 */
[----:B0-----:R-:W-:-:S04]  /*02d0*/  FMUL R7, R14, R7 ;  /* 0x000000070e077220 */ /* 0x001fc80000400000 */
[-C--:B------:R-:W-:Y:S01]  /*02e0*/  FMUL R4, R4, R7.reuse ;  /* 0x0000000704047220 */ /* 0x080fe20000400000 */
[----:B------:R-:W-:-:S03]  /*02f0*/  FMUL R6, R5, R7 ;  /* 0x0000000705067220 */ /* 0x000fc60000400000 */
[C-C-:B--2---:R-:W-:Y:S01]  /*0300*/  FFMA R4, R10.reuse, R4, R9.reuse ;  /* 0x000000040a047223 */ /* 0x144fe20000000009 */
[----:B------:R-:W-:-:S04]  /*0310*/  FFMA R5, R10, R6, R9 ;  /* 0x000000060a057223 */ /* 0x000fc80000000009 */
[----:B------:R-:W-:Y:S02]  /*0320*/  FSETP.GT.AND P0, PT, R4, RZ, PT ;  /* 0x000000ff0400720b */ /* 0x000fe40003f04000 */
[----:B------:R-:W-:Y:S01]  /*0330*/  FSETP.GT.AND P1, PT, R5, RZ, PT ;  /* 0x000000ff0500720b */ /* 0x000fe20003f24000 */
[----:B-1----:R-:W-:-:S10]  /*0340*/  IMAD.WIDE R2, R0, 0x4, R2 ;  /* 0x0000000400027825 */ /* 0x002fd400078e0202 */
[C---:B-----5:R-:W-:Y:S02]  /*0350*/  @!P0 FMUL R4, R12.reuse, R4 ;  /* 0x000000040c048220 */ /* 0x060fe40000400000 */
[----:B------:R-:W-:-:S05]  /*0360*/  @!P1 FMUL R5, R12, R5 ;  /* 0x000000050c059220 */ /* 0x000fca0000400000 */
[----:B------:R-:W-:Y:S01]  /*0370*/  STG.E.64 desc[UR4][R2.64], R4 ;  /* 0x0000000402007986 */ /* 0x000fe2000c101b04 */
[----:B------:R-:W-:Y:S05]  /*0380*/  EXIT ;  /* 0x000000000000794d */ /* 0x000fea0003800000 */
.L_x_0:
[----:B------:R-:W-:-:S00]  /*0390*/  BRA `(.L_x_0) ;  /* 0xfffffffc00fc7947 */ /* 0x000fc0000383ffff */
[----:B------:R-:W-:-:S00]  /*03a0*/  NOP ;  /* 0x0000000000007918 */ /* 0x000fc00000000000 */
        /* <DEDUP_REMOVED lines=13> */
.L_x_1:


//--------------------- .nv.global.init           --------------------------
	.section	.nv.global.init,"aw",@progbits
.nv.global.init:
	.type		_$_str,@object
	.size		_$_str,(_$_str_$_2 - _$_str)
_$_str:
        /*0000*/ 	.byte	0x5f, 0x5f, 0x43, 0x55, 0x44, 0x41, 0x5f, 0x46, 0x54, 0x5a, 0x00
	.type		_$_str_$_2,@object
	.size		_$_str_$_2,(.L_1 - _$_str_$_2)
_$_str_$_2:
        /*000b*/ 	.byte	0x5f, 0x5f, 0x43, 0x55, 0x44, 0x41, 0x5f, 0x50, 0x52, 0x45, 0x43, 0x5f, 0x53, 0x51, 0x52, 0x54
        /*001b*/ 	.byte	0x00
.L_1:


//--------------------- .nv.constant0.triton_poi_fused__native_batch_norm_legit_no_training__prelu_kernel_2 --------------------------
	.section	.nv.constant0.triton_poi_fused__native_batch_norm_legit_no_training__prelu_kernel_2,"a",@progbits
	.sectionflags	@""
	.align	4
.nv.constant0.triton_poi_fused__native_batch_norm_legit_no_training__prelu_kernel_2:
	.zero		588
